	.headerflags	@"EF_CUDA_TEXMODE_UNIFIED EF_CUDA_64BIT_ADDRESS EF_CUDA_ACCELERATORS EF_CUDA_SM90 EF_CUDA_VIRTUAL_SM(EF_CUDA_SM90)"
	.elftype	@"ET_EXEC"


//--------------------- .nv.info                  --------------------------
	.section	.nv.info,"",@"SHT_CUDA_INFO"
	.align	4


	//----- nvinfo : EIATTR_REGCOUNT
	.align		4
        /*0000*/ 	.byte	0x04, 0x2f
        /*0002*/ 	.short	(.L_1 - .L_0)
	.align		4
.L_0:
        /*0004*/ 	.word	index@(triton_per_fused_mv_6)
        /*0008*/ 	.word	0x0000000c


	//----- nvinfo : EIATTR_MIN_STACK_SIZE
	.align		4
.L_1:
        /*000c*/ 	.byte	0x04, 0x12
        /*000e*/ 	.short	(.L_3 - .L_2)
	.align		4
.L_2:
        /*0010*/ 	.word	index@(triton_per_fused_mv_6)
        /*0014*/ 	.word	0x00000000


	//----- nvinfo : EIATTR_FRAME_SIZE
	.align		4
.L_3:
        /*0018*/ 	.byte	0x04, 0x11
        /*001a*/ 	.short	(.L_5 - .L_4)
	.align		4
.L_4:
        /*001c*/ 	.word	index@(triton_per_fused_mv_6)
        /*0020*/ 	.word	0x00000000


	//----- nvinfo : EIATTR_MIN_STACK_SIZE
	.align		4
.L_5:
        /*0024*/ 	.byte	0x04, 0x12
        /*0026*/ 	.short	(.L_7 - .L_6)
	.align		4
.L_6:
        /*0028*/ 	.word	index@(triton_per_fused_mv_6)
        /*002c*/ 	.word	0x00000000
.L_7:


//--------------------- .nv.info.triton_per_fused_mv_6 --------------------------
	.section	.nv.info.triton_per_fused_mv_6,"",@"SHT_CUDA_INFO"
	.sectionflags	@""
	.align	4


	//----- nvinfo : EIATTR_CUDA_API_VERSION
	.align		4
        /*0000*/ 	.byte	0x04, 0x37
        /*0002*/ 	.short	(.L_9 - .L_8)
.L_8:
        /*0004*/ 	.word	0x0000007c


	//----- nvinfo : EIATTR_KPARAM_INFO
	.align		4
.L_9:
        /*0008*/ 	.byte	0x04, 0x17
        /*000a*/ 	.short	(.L_11 - .L_10)
.L_10:
        /*000c*/ 	.word	0x00000000
        /*0010*/ 	.short	0x0003
        /*0012*/ 	.short	0x0014
        /*0014*/ 	.byte	0x00, 0xf0, 0x11, 0x00


	//----- nvinfo : EIATTR_KPARAM_INFO
	.align		4
.L_11:
        /*0018*/ 	.byte	0x04, 0x17
        /*001a*/ 	.short	(.L_13 - .L_12)
.L_12:
        /*001c*/ 	.word	0x00000000
        /*0020*/ 	.short	0x0002
        /*0022*/ 	.short	0x0010
        /*0024*/ 	.byte	0x00, 0xf0, 0x11, 0x00


	//----- nvinfo : EIATTR_KPARAM_INFO
	.align		4
.L_13:
        /*0028*/ 	.byte	0x04, 0x17
        /*002a*/ 	.short	(.L_15 - .L_14)
.L_14:
        /*002c*/ 	.word	0x00000000
        /*0030*/ 	.short	0x0001
        /*0032*/ 	.short	0x0008
        /*0034*/ 	.byte	0x00, 0xf4, 0x21, 0x00


	//----- nvinfo : EIATTR_KPARAM_INFO
	.align		4
.L_15:
        /*0038*/ 	.byte	0x04, 0x17
        /*003a*/ 	.short	(.L_17 - .L_16)
.L_16:
        /*003c*/ 	.word	0x00000000
        /*0040*/ 	.short	0x0000
        /*0042*/ 	.short	0x0000
        /*0044*/ 	.byte	0x00, 0xf4, 0x21, 0x00


	//----- nvinfo : EIATTR_SPARSE_MMA_MASK
	.align		4
.L_17:
        /*0048*/ 	.byte	0x03, 0x50
        /*004a*/ 	.short	0x0000


	//----- nvinfo : EIATTR_MAXREG_COUNT
	.align		4
        /*004c*/ 	.byte	0x03, 0x1b
        /*004e*/ 	.short	0x00ff


	//----- nvinfo : EIATTR_COOP_GROUP_MASK_REGIDS
	.align		4
        /*0050*/ 	.byte	0x04, 0x29
        /*0052*/ 	.short	(.L_19 - .L_18)


	//   ....[0]....
.L_18:
        /*0054*/ 	.word	0xffffffff


	//----- nvinfo : EIATTR_COOP_GROUP_INSTR_OFFSETS
	.align		4
.L_19:
        /*0058*/ 	.byte	0x04, 0x28
        /*005a*/ 	.short	(.L_21 - .L_20)


	//   ....[0]....
.L_20:
        /*005c*/ 	.word	0x00000140


	//----- nvinfo : EIATTR_EXIT_INSTR_OFFSETS
	.align		4
.L_21:
        /*0060*/ 	.byte	0x04, 0x1c
        /*0062*/ 	.short	(.L_23 - .L_22)


	//   ....[0]....
.L_22:
        /*0064*/ 	.word	0x00000170


	//   ....[1]....
        /*0068*/ 	.word	0x00000190


	//----- nvinfo : EIATTR_REQNTID
	.align		4
.L_23:
        /*006c*/ 	.byte	0x04, 0x10
        /*006e*/ 	.short	(.L_25 - .L_24)
.L_24:
        /*0070*/ 	.word	0x00000040
        /*0074*/ 	.word	0x00000001
        /*0078*/ 	.word	0x00000001


	//----- nvinfo : EIATTR_CBANK_PARAM_SIZE
	.align		4
.L_25:
        /*007c*/ 	.byte	0x03, 0x19
        /*007e*/ 	.short	0x0018


	//----- nvinfo : EIATTR_PARAM_CBANK
	.align		4
        /*0080*/ 	.byte	0x04, 0x0a
        /*0082*/ 	.short	(.L_27 - .L_26)
	.align		4
.L_26:
        /*0084*/ 	.word	index@(.nv.constant0.triton_per_fused_mv_6)
        /*0088*/ 	.short	0x0210
        /*008a*/ 	.short	0x0018


	//----- nvinfo : EIATTR_SW_WAR
	.align		4
.L_27:
        /*008c*/ 	.byte	0x04, 0x36
        /*008e*/ 	.short	(.L_29 - .L_28)
.L_28:
        /*0090*/ 	.word	0x00000008
.L_29:


//--------------------- .nv.callgraph             --------------------------
	.section	.nv.callgraph,"",@"SHT_CUDA_CALLGRAPH"
	.align	4
	.sectionentsize	8
	.align		4
        /*0000*/ 	.word	0x00000000
	.align		4
        /*0004*/ 	.word	0xffffffff
	.align		4
        /*0008*/ 	.word	0x00000000
	.align		4
        /*000c*/ 	.word	0xfffffffe
	.align		4
        /*0010*/ 	.word	0x00000000
	.align		4
        /*0014*/ 	.word	0xfffffffd
	.align		4
        /*0018*/ 	.word	0x00000000
	.align		4
        /*001c*/ 	.word	0xfffffffc


//--------------------- .text.triton_per_fused_mv_6 --------------------------
	.section	.text.triton_per_fused_mv_6,"ax",@progbits
	.align	128
        .global         triton_per_fused_mv_6
        .type           triton_per_fused_mv_6,@function
        .size           triton_per_fused_mv_6,(.L_x_1 - triton_per_fused_mv_6)
        .other          triton_per_fused_mv_6,@"STO_CUDA_ENTRY STV_DEFAULT"
triton_per_fused_mv_6:
.text.triton_per_fused_mv_6:
[----:B------:R-:W0:Y:S02]  /*0000*/  LDC R1, c[0x0][0x28] ;  /* 0x00000a00ff017b82 */ /* 0x000e240000000800 */
[----:B------:R-:W1:Y:S01]  /*0010*/  S2R R6, SR_TID.X ;  /* 0x0000000000067919 */ /* 0x000e620000002100 */
[----:B------:R-:W2:Y:S01]  /*0020*/  LDC.64 R2, c[0x0][0x210] ;  /* 0x00008400ff027b82 */ /* 0x000ea20000000a00 */
[----:B------:R-:W-:Y:S01]  /*0030*/  ULDC.64 UR4, c[0x0][0x208] ;  /* 0x0000820000047ab9 */ /* 0x000fe20000000a00 */
[----:B------:R-:W3:Y:S01]  /*0040*/  S2R R7, SR_CTAID.X ;  /* 0x0000000000077919 */ /* 0x000ee20000002500 */
[----:B-1----:R-:W-:Y:S02]  /*0050*/  LOP3.LUT R0, R6, 0x7, RZ, 0xc0, !PT ;  /* 0x0000000706007812 */ /* 0x002fe400078ec0ff */
[----:B------:R-:W-:-:S03]  /*0060*/  SHF.R.U32.HI R4, RZ, 0x3, R6 ;  /* 0x00000003ff047819 */ /* 0x000fc60000011606 */
[----:B---3--:R-:W-:Y:S01]  /*0070*/  IMAD R7, R7, 0x8, R0 ;  /* 0x0000000807077824 */ /* 0x008fe200078e0200 */
[----:B------:R-:W-:-:S03]  /*0080*/  SGXT.U32 R0, R4, 0x1 ;  /* 0x000000010400781a */ /* 0x000fc60000000000 */
[C---:B------:R-:W-:Y:S01]  /*0090*/  IMAD.SHL.U32 R5, R7.reuse, 0x2, RZ ;  /* 0x0000000207057824 */ /* 0x040fe200078e00ff */
[----:B------:R-:W-:-:S04]  /*00a0*/  ISETP.GE.AND P0, PT, R7, 0x40, PT ;  /* 0x000000400700780c */ /* 0x000fc80003f06270 */
[----:B------:R-:W-:Y:S01]  /*00b0*/  LOP3.LUT R5, R5, R0, RZ, 0xfc, !PT ;  /* 0x0000000005057212 */ /* 0x000fe200078efcff */
[----:B------:R-:W-:-:S04]  /*00c0*/  IMAD.MOV.U32 R0, RZ, RZ, RZ ;  /* 0x000000ffff007224 */ /* 0x000fc800078e00ff */
[----:B--2---:R-:W-:Y:S02]  /*00d0*/  IMAD.WIDE R2, R5, 0x4, R2 ;  /* 0x0000000405027825 */ /* 0x004fe400078e0202 */
[----:B------:R-:W1:Y:S03]  /*00e0*/  LDC.64 R4, c[0x0][0x218] ;  /* 0x00008600ff047b82 */ /* 0x000e660000000a00 */
[----:B------:R-:W2:Y:S01]  /*00f0*/  @!P0 LDG.E R0, desc[UR4][R2.64] ;  /* 0x0000000402008981 */ /* 0x000ea2000c1e1900 */
[----:B-1----:R-:W-:Y:S01]  /*0100*/  IMAD.WIDE R4, R7, 0x4, R4 ;  /* 0x0000000407047825 */ /* 0x002fe200078e0204 */
[----:B--2---:R-:W-:-:S04]  /*0110*/  SEL R0, R0, RZ, !P0 ;  /* 0x000000ff00007207 */ /* 0x004fc80004000000 */
[----:B------:R-:W-:Y:S02]  /*0120*/  FSEL R0, R0, RZ, !P0 ;  /* 0x000000ff00007208 */ /* 0x000fe40004000000 */
[----:B------:R-:W-:-:S03]  /*0130*/  LOP3.LUT P0, RZ, R6, 0x38, RZ, 0xc0, !PT ;  /* 0x0000003806ff7812 */ /* 0x000fc6000780c0ff */
[----:B------:R-:W1:Y:S01]  /*0140*/  SHFL.BFLY PT, R9, R0, 0x8, 0x1f ;  /* 0x0d001f0000097f89 */ /* 0x000e6200000e0000 */
[----:B------:R-:W-:Y:S01]  /*0150*/  ISETP.LT.AND P0, PT, R7, 0x40, !P0 ;  /* 0x000000400700780c */ /* 0x000fe20004701270 */
[----:B-1----:R-:W-:-:S12]  /*0160*/  FADD R9, R0, R9 ;  /* 0x0000000900097221 */ /* 0x002fd80000000000 */
[----:B------:R-:W-:Y:S05]  /*0170*/  @!P0 EXIT ;  /* 0x000000000000894d */ /* 0x000fea0003800000 */
[----:B------:R-:W-:Y:S01]  /*0180*/  STG.E desc[UR4][R4.64], R9 ;  /* 0x0000000904007986 */ /* 0x000fe2000c101904 */
[----:B------:R-:W-:Y:S05]  /*0190*/  EXIT ;  /* 0x000000000000794d */ /* 0x000fea0003800000 */
.L_x_0:
[----:B------:R-:W-:-:S00]  /*01a0*/  BRA `(.L_x_0) ;  /* 0xfffffffc00fc7947 */ /* 0x000fc0000383ffff */
[----:B------:R-:W-:-:S00]  /*01b0*/  NOP ;  /* 0x0000000000007918 */ /* 0x000fc00000000000 */
        /* <DEDUP_REMOVED lines=12> */
.L_x_1:


//--------------------- .nv.constant0.triton_per_fused_mv_6 --------------------------
	.section	.nv.constant0.triton_per_fused_mv_6,"a",@progbits
	.sectionflags	@""
	.align	4
.nv.constant0.triton_per_fused_mv_6:
	.zero		552
